//
// Generated by NVIDIA NVVM Compiler
//
// Compiler Build ID: CL-36424714
// Cuda compilation tools, release 13.0, V13.0.88
// Based on NVVM 20.0.0
//

.version 9.0
.target sm_100
.address_size 64

	// .globl	_Z9kernel_fnPiS_
.extern .func  (.param .b32 func_retval0) vprintf
(
	.param .b64 vprintf_param_0,
	.param .b64 vprintf_param_1
)
;
.global .align 1 .b8 $str[32] = {72, 101, 108, 108, 111, 32, 102, 114, 111, 109, 32, 98, 108, 111, 99, 107, 32, 37, 100, 44, 32, 116, 104, 114, 101, 97, 100, 32, 37, 100, 10};

.visible .entry _Z9kernel_fnPiS_(
	.param .u64 .ptr .align 1 _Z9kernel_fnPiS__param_0,
	.param .u64 .ptr .align 1 _Z9kernel_fnPiS__param_1
)
{
	.local .align 8 .b8 	__local_depot0[8];
	.reg .b64 	%SP;
	.reg .b64 	%SPL;
	.reg .pred 	%p<2>;
	.reg .b32 	%r<7>;
	.reg .b64 	%rd<12>;

	mov.u64 	%SPL, __local_depot0;
	cvta.local.u64 	%SP, %SPL;
	ld.param.u64 	%rd1, [_Z9kernel_fnPiS__param_0];
	ld.param.u64 	%rd2, [_Z9kernel_fnPiS__param_1];
	mov.u32 	%r1, %ctaid.x;
	setp.gt.u32 	%p1, %r1, 2;
	@%p1 bra 	$L__BB0_2;
	cvta.to.global.u64 	%rd3, %rd1;
	cvta.to.global.u64 	%rd4, %rd2;
	mul.wide.u32 	%rd5, %r1, 4;
	add.s64 	%rd6, %rd3, %rd5;
	ld.global.u32 	%r2, [%rd6];
	shl.b32 	%r3, %r2, 1;
	add.s64 	%rd7, %rd4, %rd5;
	st.global.u32 	[%rd7], %r3;
$L__BB0_2:
	add.u64 	%rd8, %SP, 0;
	add.u64 	%rd9, %SPL, 0;
	mov.u32 	%r4, %tid.x;
	st.local.v2.u32 	[%rd9], {%r1, %r4};
	mov.u64 	%rd10, $str;
	cvta.global.u64 	%rd11, %rd10;
	{ // callseq 0, 0
	.param .b64 param0;
	st.param.b64 	[param0], %rd11;
	.param .b64 param1;
	st.param.b64 	[param1], %rd8;
	.param .b32 retval0;
	call.uni (retval0), 
	vprintf, 
	(
	param0, 
	param1
	);
	ld.param.b32 	%r5, [retval0];
	} // callseq 0
	ret;

}


// ===== COMPILED SASS (sm_100) =====

	.target	sm_100

	.elftype	@"ET_EXEC"


//--------------------- .note.nv.tkinfo           --------------------------
	.section	.note.nv.tkinfo,"",@"SHT_NOTE"
	.sectionflags	@"SHF_NOTE_NV_TKINFO"
	.tkinfo
        /*0018*/ 	.word	0x00000002
        /*0030*/ 	.string	""
        /*0030*/ 	.string	"ptxas"
        /*0030*/ 	.string	"Cuda compilation tools, release 13.0, V13.0.88"
        /*0030*/ 	.string	"Build cuda_13.0.r13.0/compiler.36424714_0"
        /*0030*/ 	.string	"-arch sm_100 -m 64 "



//--------------------- .note.nv.cuinfo           --------------------------
	.section	.note.nv.cuinfo,"",@"SHT_NOTE"
	.sectionflags	@"SHF_NOTE_NV_CUINFO"
        /*0018*/ 	.short	0x0002
        /*001a*/ 	.short	0x0064
        /*001c*/ 	.short	0x0082
	.zero		2


//--------------------- .nv.info                  --------------------------
	.section	.nv.info,"",@"SHT_CUDA_INFO"
	.align	4


	//----- nvinfo : EIATTR_REGCOUNT
	.align		4
        /*0000*/ 	.byte	0x04, 0x2f
        /*0002*/ 	.short	(.L_2 - .L_1)
	.align		4
.L_1:
        /*0004*/ 	.word	index@(_Z9kernel_fnPiS_)
        /*0008*/ 	.word	0x00000018


	//----- nvinfo : EIATTR_FRAME_SIZE
	.align		4
.L_2:
        /*000c*/ 	.byte	0x04, 0x11
        /*000e*/ 	.short	(.L_4 - .L_3)
	.align		4
.L_3:
        /*0010*/ 	.word	index@(_Z9kernel_fnPiS_)
        /*0014*/ 	.word	0x00000008


	//----- nvinfo : EIATTR_MIN_STACK_SIZE
	.align		4
.L_4:
        /*0018*/ 	.byte	0x04, 0x12
        /*001a*/ 	.short	(.L_6 - .L_5)
	.align		4
.L_5:
        /*001c*/ 	.word	index@(_Z9kernel_fnPiS_)
        /*0020*/ 	.word	0x00000008
.L_6:


//--------------------- .nv.compat                --------------------------
	.section	.nv.compat,"",@"SHT_CUDA_COMPAT_INFO"
	.align	4
        /*0000*/ 	.byte	0x02, 0x09, 0x00, 0x00, 0x02, 0x02, 0x01, 0x00, 0x02, 0x05, 0x05, 0x00, 0x03, 0x07, 0x01, 0x01
        /*0010*/ 	.byte	0x02, 0x03, 0x00, 0x00, 0x02, 0x06, 0x01, 0x00, 0x04, 0x0b, 0x08, 0x00, 0x09, 0x00, 0x00, 0x00
        /*0020*/ 	.byte	0x00, 0x00, 0x00, 0x00


//--------------------- .nv.info._Z9kernel_fnPiS_ --------------------------
	.section	.nv.info._Z9kernel_fnPiS_,"",@"SHT_CUDA_INFO"
	.sectionflags	@""
	.align	4


	//----- nvinfo : EIATTR_CUDA_API_VERSION
	.align		4
        /*0000*/ 	.byte	0x04, 0x37
        /*0002*/ 	.short	(.L_8 - .L_7)
.L_7:
        /*0004*/ 	.word	0x00000082


	//----- nvinfo : EIATTR_KPARAM_INFO
	.align		4
.L_8:
        /*0008*/ 	.byte	0x04, 0x17
        /*000a*/ 	.short	(.L_10 - .L_9)
.L_9:
        /*000c*/ 	.word	0x00000000
        /*0010*/ 	.short	0x0001
        /*0012*/ 	.short	0x0008
        /*0014*/ 	.byte	0x00, 0xf5, 0x21, 0x00


	//----- nvinfo : EIATTR_KPARAM_INFO
	.align		4
.L_10:
        /*0018*/ 	.byte	0x04, 0x17
        /*001a*/ 	.short	(.L_12 - .L_11)
.L_11:
        /*001c*/ 	.word	0x00000000
        /*0020*/ 	.short	0x0000
        /*0022*/ 	.short	0x0000
        /*0024*/ 	.byte	0x00, 0xf5, 0x21, 0x00


	//----- nvinfo : EIATTR_SPARSE_MMA_MASK
	.align		4
.L_12:
        /*0028*/ 	.byte	0x03, 0x50
        /*002a*/ 	.short	0x0000


	//----- nvinfo : EIATTR_MAXREG_COUNT
	.align		4
        /*002c*/ 	.byte	0x03, 0x1b
        /*002e*/ 	.short	0x00ff


	//----- nvinfo : EIATTR_EXTERNS
	.align		4
        /*0030*/ 	.byte	0x04, 0x0f
        /*0032*/ 	.short	(.L_14 - .L_13)


	//   ....[0]....
	.align		4
.L_13:
        /*0034*/ 	.word	index@(vprintf)


	//----- nvinfo : EIATTR_MERCURY_ISA_VERSION
	.align		4
.L_14:
        /*0038*/ 	.byte	0x03, 0x5f
        /*003a*/ 	.short	0x0101


	//----- nvinfo : EIATTR_VRC_CTA_INIT_COUNT
	.align		4
        /*003c*/ 	.byte	0x02, 0x4a
	.zero		1
	.zero		1


	//----- nvinfo : EIATTR_SYSCALL_OFFSETS
	.align		4
        /*0040*/ 	.byte	0x04, 0x46
        /*0042*/ 	.short	(.L_16 - .L_15)


	//   ....[0]....
.L_15:
        /*0044*/ 	.word	0x00000180


	//----- nvinfo : EIATTR_EXIT_INSTR_OFFSETS
	.align		4
.L_16:
        /*0048*/ 	.byte	0x04, 0x1c
        /*004a*/ 	.short	(.L_18 - .L_17)


	//   ....[0]....
.L_17:
        /*004c*/ 	.word	0x00000190


	//----- nvinfo : EIATTR_CBANK_PARAM_SIZE
	.align		4
.L_18:
        /*0050*/ 	.byte	0x03, 0x19
        /*0052*/ 	.short	0x0010


	//----- nvinfo : EIATTR_PARAM_CBANK
	.align		4
        /*0054*/ 	.byte	0x04, 0x0a
        /*0056*/ 	.short	(.L_20 - .L_19)
	.align		4
.L_19:
        /*0058*/ 	.word	index@(.nv.constant0._Z9kernel_fnPiS_)
        /*005c*/ 	.short	0x0380
        /*005e*/ 	.short	0x0010


	//----- nvinfo : EIATTR_SW_WAR
	.align		4
.L_20:
        /*0060*/ 	.byte	0x04, 0x36
        /*0062*/ 	.short	(.L_22 - .L_21)
.L_21:
        /*0064*/ 	.word	0x00000008
.L_22:


//--------------------- .nv.callgraph             --------------------------
	.section	.nv.callgraph,"",@"SHT_CUDA_CALLGRAPH"
	.align	4
	.sectionentsize	8
	.align		4
        /*0000*/ 	.word	0x00000000
	.align		4
        /*0004*/ 	.word	0xffffffff
	.align		4
        /*0008*/ 	.word	index@(_Z9kernel_fnPiS_)
	.align		4
        /*000c*/ 	.word	index@(vprintf)
	.align		4
        /*0010*/ 	.word	0x00000000
	.align		4
        /*0014*/ 	.word	0xfffffffe
	.align		4
        /*0018*/ 	.word	0x00000000
	.align		4
        /*001c*/ 	.word	0xfffffffd
	.align		4
        /*0020*/ 	.word	0x00000000
	.align		4
        /*0024*/ 	.word	0xfffffffc


//--------------------- .nv.constant4             --------------------------
	.section	.nv.constant4,"a",@progbits
	.align	8
	.align		8
.nv.constant4:
        /*0000*/ 	.dword	vprintf
	.align		8
        /*0008*/ 	.dword	$str


//--------------------- .text._Z9kernel_fnPiS_    --------------------------
	.section	.text._Z9kernel_fnPiS_,"ax",@progbits
	.align	128
        .global         _Z9kernel_fnPiS_
        .type           _Z9kernel_fnPiS_,@function
        .size           _Z9kernel_fnPiS_,(.L_x_2 - _Z9kernel_fnPiS_)
        .other          _Z9kernel_fnPiS_,@"STO_CUDA_ENTRY STV_DEFAULT"
_Z9kernel_fnPiS_:
.text._Z9kernel_fnPiS_:
[----:B------:R-:W0:Y:S01]  /*0000*/  LDC R1, c[0x0][0x37c] ;  /* 0x0000df00ff017b82 */ /* 0x000e220000000800 */
[----:B------:R-:W1:Y:S07]  /*0010*/  S2R R10, SR_CTAID.X ;  /* 0x00000000000a7919 */ /* 0x000e6e0000002500 */
[----:B------:R-:W2:Y:S01]  /*0020*/  LDC.64 R4, c[0x0][0x380] ;  /* 0x0000e000ff047b82 */ /* 0x000ea20000000a00 */
[----:B------:R-:W3:Y:S01]  /*0030*/  LDCU.64 UR4, c[0x0][0x358] ;  /* 0x00006b00ff0477ac */ /* 0x000ee20008000a00 */
[----:B0-----:R-:W-:Y:S01]  /*0040*/  VIADD R1, R1, 0xfffffff8 ;  /* 0xfffffff801017836 */ /* 0x001fe20000000000 */
[----:B------:R-:W0:Y:S05]  /*0050*/  S2R R11, SR_TID.X ;  /* 0x00000000000b7919 */ /* 0x000e2a0000002100 */
[----:B------:R-:W4:Y:S01]  /*0060*/  LDC.64 R2, c[0x0][0x388] ;  /* 0x0000e200ff027b82 */ /* 0x000f220000000a00 */
[----:B------:R-:W5:Y:S01]  /*0070*/  LDCU UR6, c[0x0][0x2f8] ;  /* 0x00005f00ff0677ac */ /* 0x000f620008000800 */
[----:B------:R-:W5:Y:S01]  /*0080*/  LDCU.64 UR8, c[0x4][0x8] ;  /* 0x01000100ff0877ac */ /* 0x000f620008000a00 */
[----:B-1----:R-:W-:-:S13]  /*0090*/  ISETP.GT.U32.AND P0, PT, R10, 0x2, PT ;  /* 0x000000020a00780c */ /* 0x002fda0003f04070 */
[----:B--2---:R-:W-:-:S05]  /*00a0*/  @!P0 IMAD.WIDE.U32 R4, R10, 0x4, R4 ;  /* 0x000000040a048825 */ /* 0x004fca00078e0004 */
[----:B---3--:R5:W2:Y:S01]  /*00b0*/  @!P0 LDG.E R0, desc[UR4][R4.64] ;  /* 0x0000000404008981 */ /* 0x008aa2000c1e1900 */
[----:B------:R-:W-:Y:S01]  /*00c0*/  MOV R8, 0x0 ;  /* 0x0000000000087802 */ /* 0x000fe20000000f00 */
[----:B----4-:R-:W-:Y:S02]  /*00d0*/  @!P0 IMAD.WIDE.U32 R2, R10, 0x4, R2 ;  /* 0x000000040a028825 */ /* 0x010fe400078e0002 */
[----:B0-----:R0:W-:Y:S03]  /*00e0*/  STL.64 [R1], R10 ;  /* 0x0000000a01007387 */ /* 0x0011e60000100a00 */
[----:B------:R-:W1:Y:S01]  /*00f0*/  LDC.64 R8, c[0x4][R8] ;  /* 0x0100000008087b82 */ /* 0x000e620000000a00 */
[----:B-----5:R-:W-:Y:S01]  /*0100*/  IMAD.U32 R4, RZ, RZ, UR8 ;  /* 0x00000008ff047e24 */ /* 0x020fe2000f8e00ff */
[----:B------:R-:W-:Y:S02]  /*0110*/  MOV R5, UR9 ;  /* 0x0000000900057c02 */ /* 0x000fe40008000f00 */
[----:B--2---:R-:W-:-:S05]  /*0120*/  @!P0 SHF.L.U32 R0, R0, 0x1, RZ ;  /* 0x0000000100008819 */ /* 0x004fca00000006ff */
[----:B------:R0:W-:Y:S01]  /*0130*/  @!P0 STG.E desc[UR4][R2.64], R0 ;  /* 0x0000000002008986 */ /* 0x0001e2000c101904 */
[----:B------:R-:W2:Y:S01]  /*0140*/  LDCU UR4, c[0x0][0x2fc] ;  /* 0x00005f80ff0477ac */ /* 0x000ea20008000800 */
[----:B------:R-:W-:-:S05]  /*0150*/  IADD3 R6, P0, PT, R1, UR6, RZ ;  /* 0x0000000601067c10 */ /* 0x000fca000ff1e0ff */
[----:B012---:R-:W-:-:S08]  /*0160*/  IMAD.X R7, RZ, RZ, UR4, P0 ;  /* 0x00000004ff077e24 */ /* 0x007fd000080e06ff */
[----:B------:R-:W-:-:S07]  /*0170*/  LEPC R20, `(.L_x_0) ;  /* 0x000000001014794e */ /* 0x000fce0000000000 */
[----:B------:R-:W-:Y:S05]  /*0180*/  CALL.ABS.NOINC R8 ;  /* 0x0000000008007343 */ /* 0x000fea0003c00000 */
.L_x_0:
[----:B------:R-:W-:Y:S05]  /*0190*/  EXIT ;  /* 0x000000000000794d */ /* 0x000fea0003800000 */
.L_x_1:
[----:B------:R-:W-:-:S00]  /*01a0*/  BRA `(.L_x_1) ;  /* 0xfffffffc00fc7947 */ /* 0x000fc0000383ffff */
[----:B------:R-:W-:-:S00]  /*01b0*/  NOP ;  /* 0x0000000000007918 */ /* 0x000fc00000000000 */
        /* <DEDUP_REMOVED lines=12> */
.L_x_2:


//--------------------- .nv.global.init           --------------------------
	.section	.nv.global.init,"aw",@progbits
.nv.global.init:
	.type		$str,@object
	.size		$str,(.L_0 - $str)
$str:
        /*0000*/ 	.byte	0x48, 0x65, 0x6c, 0x6c, 0x6f, 0x20, 0x66, 0x72, 0x6f, 0x6d, 0x20, 0x62, 0x6c, 0x6f, 0x63, 0x6b
        /*0010*/ 	.byte	0x20, 0x25, 0x64, 0x2c, 0x20, 0x74, 0x68, 0x72, 0x65, 0x61, 0x64, 0x20, 0x25, 0x64, 0x0a, 0x00
.L_0:


//--------------------- .nv.shared.reserved.0     --------------------------
	.section	.nv.shared.reserved.0,"aw",@nobits
	.weak		__nv_reservedSMEM_offset_0_alias
	.size		__nv_reservedSMEM_offset_0_alias, 0, 64
	.other		__nv_reservedSMEM_offset_0_alias,@"STO_CUDA_RESERVED_SHARED STV_DEFAULT"
__nv_reservedSMEM_offset_0_alias:
	.zero		0
	.zero		64


//--------------------- .nv.constant0._Z9kernel_fnPiS_ --------------------------
	.section	.nv.constant0._Z9kernel_fnPiS_,"a",@progbits
	.sectionflags	@""
	.align	4
.nv.constant0._Z9kernel_fnPiS_:
	.zero		912


//--------------------- SYMBOLS --------------------------

	.type		.nv.reservedSmem.offset0,@object
	.size		.nv.reservedSmem.offset0,0x4
	.type		vprintf,@function
